	.headerflags	@"EF_CUDA_TEXMODE_UNIFIED EF_CUDA_64BIT_ADDRESS EF_CUDA_ACCELERATORS EF_CUDA_SM90 EF_CUDA_VIRTUAL_SM(EF_CUDA_SM90)"
	.elftype	@"ET_EXEC"


//--------------------- .nv.info                  --------------------------
	.section	.nv.info,"",@"SHT_CUDA_INFO"
	.align	4


	//----- nvinfo : EIATTR_REGCOUNT
	.align		4
        /*0000*/ 	.byte	0x04, 0x2f
        /*0002*/ 	.short	(.L_2 - .L_1)
	.align		4
.L_1:
        /*0004*/ 	.word	index@(triton_poi_fused_add_mul_pow_sqrt_tanh_13)
        /*0008*/ 	.word	0x00000030


	//----- nvinfo : EIATTR_MIN_STACK_SIZE
	.align		4
.L_2:
        /*000c*/ 	.byte	0x04, 0x12
        /*000e*/ 	.short	(.L_4 - .L_3)
	.align		4
.L_3:
        /*0010*/ 	.word	index@(triton_poi_fused_add_mul_pow_sqrt_tanh_13)
        /*0014*/ 	.word	0x00000000


	//----- nvinfo : EIATTR_FRAME_SIZE
	.align		4
.L_4:
        /*0018*/ 	.byte	0x04, 0x11
        /*001a*/ 	.short	(.L_6 - .L_5)
	.align		4
.L_5:
        /*001c*/ 	.word	index@(triton_poi_fused_add_mul_pow_sqrt_tanh_13)
        /*0020*/ 	.word	0x00000000


	//----- nvinfo : EIATTR_MIN_STACK_SIZE
	.align		4
.L_6:
        /*0024*/ 	.byte	0x04, 0x12
        /*0026*/ 	.short	(.L_8 - .L_7)
	.align		4
.L_7:
        /*0028*/ 	.word	index@(triton_poi_fused_add_mul_pow_sqrt_tanh_13)
        /*002c*/ 	.word	0x00000000
.L_8:


//--------------------- .nv.info.triton_poi_fused_add_mul_pow_sqrt_tanh_13 --------------------------
	.section	.nv.info.triton_poi_fused_add_mul_pow_sqrt_tanh_13,"",@"SHT_CUDA_INFO"
	.sectionflags	@""
	.align	4


	//----- nvinfo : EIATTR_CUDA_API_VERSION
	.align		4
        /*0000*/ 	.byte	0x04, 0x37
        /*0002*/ 	.short	(.L_10 - .L_9)
.L_9:
        /*0004*/ 	.word	0x0000007c


	//----- nvinfo : EIATTR_KPARAM_INFO
	.align		4
.L_10:
        /*0008*/ 	.byte	0x04, 0x17
        /*000a*/ 	.short	(.L_12 - .L_11)
.L_11:
        /*000c*/ 	.word	0x00000000
        /*0010*/ 	.short	0x0004
        /*0012*/ 	.short	0x001c
        /*0014*/ 	.byte	0x00, 0xf0, 0x11, 0x00


	//----- nvinfo : EIATTR_KPARAM_INFO
	.align		4
.L_12:
        /*0018*/ 	.byte	0x04, 0x17
        /*001a*/ 	.short	(.L_14 - .L_13)
.L_13:
        /*001c*/ 	.word	0x00000000
        /*0020*/ 	.short	0x0003
        /*0022*/ 	.short	0x0018
        /*0024*/ 	.byte	0x00, 0xf0, 0x11, 0x00


	//----- nvinfo : EIATTR_KPARAM_INFO
	.align		4
.L_14:
        /*0028*/ 	.byte	0x04, 0x17
        /*002a*/ 	.short	(.L_16 - .L_15)
.L_15:
        /*002c*/ 	.word	0x00000000
        /*0030*/ 	.short	0x0002
        /*0032*/ 	.short	0x0010
        /*0034*/ 	.byte	0x00, 0xf4, 0x21, 0x00


	//----- nvinfo : EIATTR_KPARAM_INFO
	.align		4
.L_16:
        /*0038*/ 	.byte	0x04, 0x17
        /*003a*/ 	.short	(.L_18 - .L_17)
.L_17:
        /*003c*/ 	.word	0x00000000
        /*0040*/ 	.short	0x0001
        /*0042*/ 	.short	0x0008
        /*0044*/ 	.byte	0x00, 0xf4, 0x21, 0x00


	//----- nvinfo : EIATTR_KPARAM_INFO
	.align		4
.L_18:
        /*0048*/ 	.byte	0x04, 0x17
        /*004a*/ 	.short	(.L_20 - .L_19)
.L_19:
        /*004c*/ 	.word	0x00000000
        /*0050*/ 	.short	0x0000
        /*0052*/ 	.short	0x0000
        /*0054*/ 	.byte	0x00, 0xf4, 0x21, 0x00


	//----- nvinfo : EIATTR_SPARSE_MMA_MASK
	.align		4
.L_20:
        /*0058*/ 	.byte	0x03, 0x50
        /*005a*/ 	.short	0x0000


	//----- nvinfo : EIATTR_MAXREG_COUNT
	.align		4
        /*005c*/ 	.byte	0x03, 0x1b
        /*005e*/ 	.short	0x00ff


	//----- nvinfo : EIATTR_EXIT_INSTR_OFFSETS
	.align		4
        /*0060*/ 	.byte	0x04, 0x1c
        /*0062*/ 	.short	(.L_22 - .L_21)


	//   ....[0]....
.L_21:
        /*0064*/ 	.word	0x00002580


	//   ....[1]....
        /*0068*/ 	.word	0x000025a0


	//----- nvinfo : EIATTR_REQNTID
	.align		4
.L_22:
        /*006c*/ 	.byte	0x04, 0x10
        /*006e*/ 	.short	(.L_24 - .L_23)
.L_23:
        /*0070*/ 	.word	0x00000100
        /*0074*/ 	.word	0x00000001
        /*0078*/ 	.word	0x00000001


	//----- nvinfo : EIATTR_CRS_STACK_SIZE
	.align		4
.L_24:
        /*007c*/ 	.byte	0x04, 0x1e
        /*007e*/ 	.short	(.L_26 - .L_25)
.L_25:
        /*0080*/ 	.word	0x00000000


	//----- nvinfo : EIATTR_CBANK_PARAM_SIZE
	.align		4
.L_26:
        /*0084*/ 	.byte	0x03, 0x19
        /*0086*/ 	.short	0x0020


	//----- nvinfo : EIATTR_PARAM_CBANK
	.align		4
        /*0088*/ 	.byte	0x04, 0x0a
        /*008a*/ 	.short	(.L_28 - .L_27)
	.align		4
.L_27:
        /*008c*/ 	.word	index@(.nv.constant0.triton_poi_fused_add_mul_pow_sqrt_tanh_13)
        /*0090*/ 	.short	0x0210
        /*0092*/ 	.short	0x0020


	//----- nvinfo : EIATTR_SW_WAR
	.align		4
.L_28:
        /*0094*/ 	.byte	0x04, 0x36
        /*0096*/ 	.short	(.L_30 - .L_29)
.L_29:
        /*0098*/ 	.word	0x00000008
.L_30:


//--------------------- .nv.callgraph             --------------------------
	.section	.nv.callgraph,"",@"SHT_CUDA_CALLGRAPH"
	.align	4
	.sectionentsize	8
	.align		4
        /*0000*/ 	.word	0x00000000
	.align		4
        /*0004*/ 	.word	0xffffffff
	.align		4
        /*0008*/ 	.word	0x00000000
	.align		4
        /*000c*/ 	.word	0xfffffffe
	.align		4
        /*0010*/ 	.word	0x00000000
	.align		4
        /*0014*/ 	.word	0xfffffffd
	.align		4
        /*0018*/ 	.word	0x00000000
	.align		4
        /*001c*/ 	.word	0xfffffffc


//--------------------- .nv.constant4             --------------------------
	.section	.nv.constant4,"a",@progbits
	.align	8
	.align		8
.nv.constant4:
        /*0000*/ 	.dword	_$_str


//--------------------- .text.triton_poi_fused_add_mul_pow_sqrt_tanh_13 --------------------------
	.section	.text.triton_poi_fused_add_mul_pow_sqrt_tanh_13,"ax",@progbits
	.sectionflags	@"SHF_BARRIERS=1"
	.align	128
        .global         triton_poi_fused_add_mul_pow_sqrt_tanh_13
        .type           triton_poi_fused_add_mul_pow_sqrt_tanh_13,@function
        .size           triton_poi_fused_add_mul_pow_sqrt_tanh_13,(.L_x_49 - triton_poi_fused_add_mul_pow_sqrt_tanh_13)
        .other          triton_poi_fused_add_mul_pow_sqrt_tanh_13,@"STO_CUDA_ENTRY STV_DEFAULT"
triton_poi_fused_add_mul_pow_sqrt_tanh_13:
.text.triton_poi_fused_add_mul_pow_sqrt_tanh_13:
[----:B------:R-:W0:Y:S02]  /*0000*/  LDC R1, c[0x0][0x28] ;  /* 0x00000a00ff017b82 */ /* 0x000e240000000800 */
[----:B------:R-:W1:Y:S01]  /*0010*/  S2R R24, SR_TID.X ;  /* 0x0000000000187919 */ /* 0x000e620000002100 */
[----:B------:R-:W2:Y:S01]  /*0020*/  LDC.64 R2, c[0x0][0x210] ;  /* 0x00008400ff027b82 */ /* 0x000ea20000000a00 */
[----:B------:R-:W-:Y:S02]  /*0030*/  CS2R R12, SRZ ;  /* 0x00000000000c7805 */ /* 0x000fe4000001ff00 */
[----:B------:R-:W-:Y:S01]  /*0040*/  CS2R R14, SRZ ;  /* 0x00000000000e7805 */ /* 0x000fe2000001ff00 */
[----:B------:R-:W3:Y:S01]  /*0050*/  S2R R27, SR_CTAID.Y ;  /* 0x00000000001b7919 */ /* 0x000ee20000002600 */
[----:B------:R-:W-:Y:S01]  /*0060*/  ULDC.64 UR6, c[0x0][0x208] ;  /* 0x0000820000067ab9 */ /* 0x000fe20000000a00 */
[----:B------:R-:W4:Y:S01]  /*0070*/  S2R R28, SR_CTAID.X ;  /* 0x00000000001c7919 */ /* 0x000f220000002500 */
[----:B-1----:R-:W-:Y:S02]  /*0080*/  SHF.L.U32 R26, R24, 0x2, RZ ;  /* 0x00000002181a7819 */ /* 0x002fe400000006ff */
[----:B------:R-:W-:-:S02]  /*0090*/  SHF.R.U32.HI R0, RZ, 0x6, R24 ;  /* 0x00000006ff007819 */ /* 0x000fc40000011618 */
[----:B------:R-:W-:Y:S02]  /*00a0*/  LOP3.LUT R5, R26, 0xfc, RZ, 0xc0, !PT ;  /* 0x000000fc1a057812 */ /* 0x000fe400078ec0ff */
[----:B---3--:R-:W-:Y:S02]  /*00b0*/  SHF.L.U32 R27, R27, 0x4, RZ ;  /* 0x000000041b1b7819 */ /* 0x008fe400000006ff */
[----:B------:R-:W-:Y:S02]  /*00c0*/  SGXT.U32 R0, R0, 0x2 ;  /* 0x000000020000781a */ /* 0x000fe40000000000 */
[----:B----4-:R-:W-:Y:S02]  /*00d0*/  PRMT R5, R5, 0x6540, R28 ;  /* 0x0000654005057816 */ /* 0x010fe4000000001c */
[----:B------:R-:W-:Y:S02]  /*00e0*/  LOP3.LUT R38, R27, R0, RZ, 0xfc, !PT ;  /* 0x000000001b267212 */ /* 0x000fe400078efcff */
[----:B------:R-:W-:-:S02]  /*00f0*/  ISETP.GE.AND P0, PT, R5, 0x1800, PT ;  /* 0x000018000500780c */ /* 0x000fc40003f06270 */
[----:B------:R-:W-:Y:S02]  /*0100*/  LOP3.LUT R6, R27, 0x4, R0, 0xfe, !PT ;  /* 0x000000041b067812 */ /* 0x000fe400078efe00 */
[C---:B------:R-:W-:Y:S01]  /*0110*/  ISETP.LT.AND P4, PT, R38.reuse, 0x20, !P0 ;  /* 0x000000202600780c */ /* 0x040fe20004781270 */
[----:B------:R-:W-:-:S04]  /*0120*/  IMAD R38, R38, 0x1800, R5 ;  /* 0x0000180026267824 */ /* 0x000fc800078e0205 */
[----:B--2---:R-:W-:-:S08]  /*0130*/  IMAD.WIDE R4, R38, 0x4, R2 ;  /* 0x0000000426047825 */ /* 0x004fd000078e0202 */
[----:B------:R1:W2:Y:S01]  /*0140*/  @P4 LDG.E.EL.128 R12, desc[UR6][R4.64] ;  /* 0x00000006040c4981 */ /* 0x0002a2000c2e1d00 */
[----:B------:R-:W-:Y:S02]  /*0150*/  ISETP.LT.AND P3, PT, R6, 0x20, !P0 ;  /* 0x000000200600780c */ /* 0x000fe40004761270 */
[----:B------:R-:W-:Y:S02]  /*0160*/  CS2R R20, SRZ ;  /* 0x0000000000147805 */ /* 0x000fe4000001ff00 */
[----:B------:R-:W-:Y:S02]  /*0170*/  LOP3.LUT R8, R27, 0x8, R0, 0xfe, !PT ;  /* 0x000000081b087812 */ /* 0x000fe400078efe00 */
[----:B------:R-:W-:Y:S02]  /*0180*/  CS2R R22, SRZ ;  /* 0x0000000000167805 */ /* 0x000fe4000001ff00 */
[----:B------:R-:W-:Y:S02]  /*0190*/  IADD3 R37, R38, 0x6000, RZ ;  /* 0x0000600026257810 */ /* 0x000fe40007ffe0ff */
[----:B------:R-:W-:-:S02]  /*01a0*/  ISETP.LT.AND P2, PT, R8, 0x20, !P0 ;  /* 0x000000200800780c */ /* 0x000fc40004741270 */
[----:B------:R-:W-:Y:S01]  /*01b0*/  IADD3 R36, R38, 0xc000, RZ ;  /* 0x0000c00026247810 */ /* 0x000fe20007ffe0ff */
[--C-:B------:R-:W-:Y:S01]  /*01c0*/  IMAD.WIDE R6, R37, 0x4, R2.reuse ;  /* 0x0000000425067825 */ /* 0x100fe200078e0202 */
[----:B------:R-:W-:Y:S02]  /*01d0*/  CS2R R16, SRZ ;  /* 0x0000000000107805 */ /* 0x000fe4000001ff00 */
[----:B------:R-:W-:Y:S02]  /*01e0*/  CS2R R18, SRZ ;  /* 0x0000000000127805 */ /* 0x000fe4000001ff00 */
[----:B------:R-:W-:Y:S01]  /*01f0*/  LOP3.LUT R0, R27, 0xc, R0, 0xfe, !PT ;  /* 0x0000000c1b007812 */ /* 0x000fe200078efe00 */
[----:B-1----:R-:W-:Y:S01]  /*0200*/  IMAD.WIDE R4, R36, 0x4, R2 ;  /* 0x0000000424047825 */ /* 0x002fe200078e0202 */
[----:B------:R2:W3:Y:S02]  /*0210*/  @P3 LDG.E.EL.128 R20, desc[UR6][R6.64] ;  /* 0x0000000606143981 */ /* 0x0004e4000c2e1d00 */
[----:B------:R-:W-:-:S02]  /*0220*/  ISETP.LT.AND P0, PT, R0, 0x20, !P0 ;  /* 0x000000200000780c */ /* 0x000fc40004701270 */
[----:B------:R-:W5:Y:S01]  /*0230*/  @P2 LDG.E.EL.128 R16, desc[UR6][R4.64] ;  /* 0x0000000604102981 */ /* 0x000f62000c2e1d00 */
[----:B------:R-:W-:Y:S02]  /*0240*/  IADD3 R35, R38, 0x12000, RZ ;  /* 0x0001200026237810 */ /* 0x000fe40007ffe0ff */
[----:B------:R-:W-:Y:S02]  /*0250*/  CS2R R8, SRZ ;  /* 0x0000000000087805 */ /* 0x000fe4000001ff00 */
[----:B------:R-:W-:Y:S01]  /*0260*/  CS2R R10, SRZ ;  /* 0x00000000000a7805 */ /* 0x000fe2000001ff00 */
[----:B------:R-:W-:Y:S01]  /*0270*/  IMAD.WIDE R2, R35, 0x4, R2 ;  /* 0x0000000423027825 */ /* 0x000fe200078e0202 */
[----:B------:R-:W-:Y:S04]  /*0280*/  BSSY B0, `(.L_x_0) ;  /* 0x0000024000007945 */ /* 0x000fe80003800000 */
[----:B------:R1:W5:Y:S01]  /*0290*/  @P0 LDG.E.EL.128 R8, desc[UR6][R2.64] ;  /* 0x0000000602080981 */ /* 0x000362000c2e1d00 */
[----:B--2---:R-:W-:-:S04]  /*02a0*/  FMUL R7, R12, R12 ;  /* 0x0000000c0c077220 */ /* 0x004fc80000400000 */
[----:B------:R-:W-:-:S04]  /*02b0*/  FMUL R7, R7, R12 ;  /* 0x0000000c07077220 */ /* 0x000fc80000400000 */
[----:B------:R-:W-:-:S04]  /*02c0*/  FFMA R7, R7, 0.044714998453855514526, R12 ;  /* 0x3d37271307077823 */ /* 0x000fc8000000000c */
[----:B------:R-:W-:-:S04]  /*02d0*/  FMUL R25, R7, 0.79788458347320556641 ;  /* 0x3f4c422a07197820 */ /* 0x000fc80000400000 */
[----:B------:R-:W-:Y:S01]  /*02e0*/  FADD.FTZ R29, |R25|, -RZ ;  /* 0x800000ff191d7221 */ /* 0x000fe20000010200 */
[----:B------:R-:W-:-:S04]  /*02f0*/  FMUL R0, R13, R13 ;  /* 0x0000000d0d007220 */ /* 0x000fc80000400000 */
[----:B------:R-:W-:Y:S01]  /*0300*/  FSETP.GE.AND P1, PT, R29, 0.60000002384185791016, PT ;  /* 0x3f19999a1d00780b */ /* 0x000fe20003f26000 */
[-C--:B------:R-:W-:Y:S01]  /*0310*/  FMUL R7, R14, R14.reuse ;  /* 0x0000000e0e077220 */ /* 0x080fe20000400000 */
[----:B------:R-:W-:Y:S01]  /*0320*/  FMUL R6, R0, R13 ;  /* 0x0000000d00067220 */ /* 0x000fe20000400000 */
[-C--:B------:R-:W-:Y:S02]  /*0330*/  FMUL R0, R15, R15.reuse ;  /* 0x0000000f0f007220 */ /* 0x080fe40000400000 */
[----:B------:R-:W-:Y:S01]  /*0340*/  FMUL R7, R7, R14 ;  /* 0x0000000e07077220 */ /* 0x000fe20000400000 */
[----:B------:R-:W-:Y:S01]  /*0350*/  FFMA R6, R6, 0.044714998453855514526, R13 ;  /* 0x3d37271306067823 */ /* 0x000fe2000000000d */
[----:B-1----:R-:W-:Y:S01]  /*0360*/  FMUL R2, R0, R15 ;  /* 0x0000000f00027220 */ /* 0x002fe20000400000 */
[----:B---3--:R-:W-:Y:S01]  /*0370*/  FMUL R3, R20, R20 ;  /* 0x0000001414037220 */ /* 0x008fe20000400000 */
[----:B------:R-:W-:Y:S01]  /*0380*/  FFMA R42, R7, 0.044714998453855514526, R14 ;  /* 0x3d372713072a7823 */ /* 0x000fe2000000000e */
[----:B------:R-:W-:-:S03]  /*0390*/  FMUL R41, R6, 0.79788458347320556641 ;  /* 0x3f4c422a06297820 */ /* 0x000fc60000400000 */
[----:B------:R-:W-:Y:S05]  /*03a0*/  @!P1 BRA `(.L_x_1) ;  /* 0x0000000000289947 */ /* 0x000fea0003800000 */
[C---:B------:R-:W-:Y:S01]  /*03b0*/  FMUL R0, R29.reuse, 2.8853900432586669922 ;  /* 0x4038aa3b1d007820 */ /* 0x040fe20000400000 */
[----:B------:R-:W-:Y:S01]  /*03c0*/  HFMA2.MMA R5, -RZ, RZ, 1.875, 0 ;  /* 0x3f800000ff057435 */ /* 0x000fe200000001ff */
[----:B------:R-:W-:-:S04]  /*03d0*/  FSETP.GE.AND P1, PT, R29, 9.010913848876953125, PT ;  /* 0x41102cb41d00780b */ /* 0x000fc80003f26000 */
[----:B------:R-:W1:Y:S02]  /*03e0*/  MUFU.EX2 R0, R0 ;  /* 0x0000000000007308 */ /* 0x000e640000000800 */
[----:B-1----:R-:W-:-:S06]  /*03f0*/  FADD R4, R0, 1 ;  /* 0x3f80000000047421 */ /* 0x002fcc0000000000 */
[----:B------:R-:W1:Y:S02]  /*0400*/  MUFU.RCP R4, R4 ;  /* 0x0000000400047308 */ /* 0x000e640000001000 */
[----:B-1----:R-:W-:-:S05]  /*0410*/  FFMA.FTZ R5, R4, -2, R5 ;  /* 0xc000000004057823 */ /* 0x002fca0000010005 */
[----:B------:R-:W-:-:S04]  /*0420*/  FSEL R6, R5, 1, !P1 ;  /* 0x3f80000005067808 */ /* 0x000fc80004800000 */
[----:B------:R-:W-:Y:S01]  /*0430*/  LOP3.LUT R25, R6, 0x80000000, R25, 0xf8, !PT ;  /* 0x8000000006197812 */ /* 0x000fe200078ef819 */
[----:B------:R-:W-:Y:S06]  /*0440*/  BRA `(.L_x_2) ;  /* 0x00000000001c7947 */ /* 0x000fec0003800000 */
.L_x_1:
[----:B------:R-:W-:Y:S01]  /*0450*/  MOV R0, 0x3c80f082 ;  /* 0x3c80f08200007802 */ /* 0x000fe20000000f00 */
[----:B------:R-:W-:-:S04]  /*0460*/  FMUL R5, R25, R25 ;  /* 0x0000001919057220 */ /* 0x000fc80000400000 */
[----:B------:R-:W-:-:S04]  /*0470*/  FFMA.FTZ R0, R5, R0, -0.052303962409496307373 ;  /* 0xbd563cae05007423 */ /* 0x000fc80000010000 */
[----:B------:R-:W-:-:S04]  /*0480*/  FFMA.FTZ R0, R5, R0, 0.1331529766321182251 ;  /* 0x3e08594105007423 */ /* 0x000fc80000010000 */
[----:B------:R-:W-:-:S04]  /*0490*/  FFMA.FTZ R0, R5, R0, -0.33332768082618713379 ;  /* 0xbeaaa9ed05007423 */ /* 0x000fc80000010000 */
[----:B------:R-:W-:-:S04]  /*04a0*/  FFMA.FTZ R0, R5, R0, RZ ;  /* 0x0000000005007223 */ /* 0x000fc800000100ff */
[----:B------:R-:W-:-:S07]  /*04b0*/  FFMA.FTZ R25, R25, R0, R25 ;  /* 0x0000000019197223 */ /* 0x000fce0000010019 */
.L_x_2:
[----:B------:R-:W-:Y:S05]  /*04c0*/  BSYNC B0 ;  /* 0x0000000000007941 */ /* 0x000fea0003800000 */
.L_x_0:
[----:B------:R-:W-:Y:S01]  /*04d0*/  FADD.FTZ R6, |R41|, -RZ ;  /* 0x800000ff29067221 */ /* 0x000fe20000010200 */
[----:B------:R-:W-:Y:S01]  /*04e0*/  BSSY B0, `(.L_x_3) ;  /* 0x0000018000007945 */ /* 0x000fe20003800000 */
[----:B------:R-:W-:Y:S01]  /*04f0*/  FFMA R31, R2, 0.044714998453855514526, R15 ;  /* 0x3d372713021f7823 */ /* 0x000fe2000000000f */
[----:B------:R-:W-:Y:S01]  /*0500*/  FMUL R3, R3, R20 ;  /* 0x0000001403037220 */ /* 0x000fe20000400000 */
[----:B------:R-:W-:Y:S01]  /*0510*/  FMUL R42, R42, 0.79788458347320556641 ;  /* 0x3f4c422a2a2a7820 */ /* 0x000fe20000400000 */
[----:B------:R-:W-:Y:S01]  /*0520*/  FSETP.GE.AND P1, PT, R6, 0.60000002384185791016, PT ;  /* 0x3f19999a0600780b */ /* 0x000fe20003f26000 */
[----:B------:R-:W-:-:S12]  /*0530*/  FMUL R2, R21, R21 ;  /* 0x0000001515027220 */ /* 0x000fd80000400000 */
        /* <DEDUP_REMOVED lines=11> */
.L_x_4:
[----:B------:R-:W-:Y:S01]  /*05f0*/  MOV R0, 0x3c80f082 ;  /* 0x3c80f08200007802 */ /* 0x000fe20000000f00 */
[----:B------:R-:W-:-:S04]  /*0600*/  FMUL R5, R41, R41 ;  /* 0x0000002929057220 */ /* 0x000fc80000400000 */
[----:B------:R-:W-:-:S04]  /*0610*/  FFMA.FTZ R0, R5, R0, -0.052303962409496307373 ;  /* 0xbd563cae05007423 */ /* 0x000fc80000010000 */
[----:B------:R-:W-:-:S04]  /*0620*/  FFMA.FTZ R0, R5, R0, 0.1331529766321182251 ;  /* 0x3e08594105007423 */ /* 0x000fc80000010000 */
[----:B------:R-:W-:-:S04]  /*0630*/  FFMA.FTZ R0, R5, R0, -0.33332768082618713379 ;  /* 0xbeaaa9ed05007423 */ /* 0x000fc80000010000 */
[----:B------:R-:W-:-:S04]  /*0640*/  FFMA.FTZ R0, R5, R0, RZ ;  /* 0x0000000005007223 */ /* 0x000fc800000100ff */
[----:B------:R-:W-:-:S07]  /*0650*/  FFMA.FTZ R41, R41, R0, R41 ;  /* 0x0000000029297223 */ /* 0x000fce0000010029 */
.L_x_5:
[----:B------:R-:W-:Y:S05]  /*0660*/  BSYNC B0 ;  /* 0x0000000000007941 */ /* 0x000fea0003800000 */
.L_x_3:
[----:B------:R-:W-:Y:S01]  /*0670*/  FADD.FTZ R29, |R42|, -RZ ;  /* 0x800000ff2a1d7221 */ /* 0x000fe20000010200 */
[----:B------:R-:W-:Y:S01]  /*0680*/  BSSY B0, `(.L_x_6) ;  /* 0x0000018000007945 */ /* 0x000fe20003800000 */
[----:B------:R-:W-:Y:S01]  /*0690*/  FMUL R2, R2, R21 ;  /* 0x0000001502027220 */ /* 0x000fe20000400000 */
[----:B------:R-:W-:Y:S01]  /*06a0*/  FFMA R3, R3, 0.044714998453855514526, R20 ;  /* 0x3d37271303037823 */ /* 0x000fe20000000014 */
        /* <DEDUP_REMOVED lines=14> */
.L_x_7:
[----:B------:R-:W-:Y:S01]  /*0790*/  MOV R0, 0x3c80f082 ;  /* 0x3c80f08200007802 */ /* 0x000fe20000000f00 */
[----:B------:R-:W-:-:S04]  /*07a0*/  FMUL R7, R42, R42 ;  /* 0x0000002a2a077220 */ /* 0x000fc80000400000 */
[----:B------:R-:W-:-:S04]  /*07b0*/  FFMA.FTZ R0, R7, R0, -0.052303962409496307373 ;  /* 0xbd563cae07007423 */ /* 0x000fc80000010000 */
[----:B------:R-:W-:-:S04]  /*07c0*/  FFMA.FTZ R0, R7, R0, 0.1331529766321182251 ;  /* 0x3e08594107007423 */ /* 0x000fc80000010000 */
[----:B------:R-:W-:-:S04]  /*07d0*/  FFMA.FTZ R0, R7, R0, -0.33332768082618713379 ;  /* 0xbeaaa9ed07007423 */ /* 0x000fc80000010000 */
[----:B------:R-:W-:-:S04]  /*07e0*/  FFMA.FTZ R7, R7, R0, RZ ;  /* 0x0000000007077223 */ /* 0x000fc800000100ff */
[----:B------:R-:W-:-:S07]  /*07f0*/  FFMA.FTZ R42, R42, R7, R42 ;  /* 0x000000072a2a7223 */ /* 0x000fce000001002a */
.L_x_8:
[----:B------:R-:W-:Y:S05]  /*0800*/  BSYNC B0 ;  /* 0x0000000000007941 */ /* 0x000fea0003800000 */
.L_x_6:
        /* <DEDUP_REMOVED lines=18> */
.L_x_10:
[----:B------:R-:W-:Y:S01]  /*0930*/  MOV R0, 0x3c80f082 ;  /* 0x3c80f08200007802 */ /* 0x000fe20000000f00 */
[----:B------:R-:W-:-:S04]  /*0940*/  FMUL R7, R31, R31 ;  /* 0x0000001f1f077220 */ /* 0x000fc80000400000 */
[----:B------:R-:W-:-:S04]  /*0950*/  FFMA.FTZ R0, R7, R0, -0.052303962409496307373 ;  /* 0xbd563cae07007423 */ /* 0x000fc80000010000 */
[----:B------:R-:W-:-:S04]  /*0960*/  FFMA.FTZ R0, R7, R0, 0.1331529766321182251 ;  /* 0x3e08594107007423 */ /* 0x000fc80000010000 */
[----:B------:R-:W-:-:S04]  /*0970*/  FFMA.FTZ R0, R7, R0, -0.33332768082618713379 ;  /* 0xbeaaa9ed07007423 */ /* 0x000fc80000010000 */
[----:B------:R-:W-:-:S04]  /*0980*/  FFMA.FTZ R0, R7, R0, RZ ;  /* 0x0000000007007223 */ /* 0x000fc800000100ff */
[----:B------:R-:W-:-:S07]  /*0990*/  FFMA.FTZ R31, R31, R0, R31 ;  /* 0x000000001f1f7223 */ /* 0x000fce000001001f */
.L_x_11:
[----:B------:R-:W-:Y:S05]  /*09a0*/  BSYNC B0 ;  /* 0x0000000000007941 */ /* 0x000fea0003800000 */
.L_x_9:
[----:B------:R-:W-:Y:S01]  /*09b0*/  FADD.FTZ R30, |R3|, -RZ ;  /* 0x800000ff031e7221 */ /* 0x000fe20000010200 */
[----:B------:R-:W-:Y:S01]  /*09c0*/  BSSY B0, `(.L_x_12) ;  /* 0x0000018000007945 */ /* 0x000fe20003800000 */
[----:B------:R-:W-:Y:S01]  /*09d0*/  FMUL R4, R4, R23 ;  /* 0x0000001704047220 */ /* 0x000fe20000400000 */
[----:B------:R-:W-:Y:S01]  /*09e0*/  FFMA R5, R5, 0.044714998453855514526, R22 ;  /* 0x3d37271305057823 */ /* 0x000fe20000000016 */
[----:B------:R-:W-:Y:S01]  /*09f0*/  FMUL R2, R2, 0.79788458347320556641 ;  /* 0x3f4c422a02027820 */ /* 0x000fe20000400000 */
[----:B------:R-:W-:Y:S01]  /*0a00*/  FSETP.GE.AND P1, PT, R30, 0.60000002384185791016, PT ;  /* 0x3f19999a1e00780b */ /* 0x000fe20003f26000 */
[----:B-----5:R-:W-:-:S12]  /*0a10*/  FMUL R7, R16, R16 ;  /* 0x0000001010077220 */ /* 0x020fd80000400000 */
        /* <DEDUP_REMOVED lines=11> */
.L_x_13:
[----:B------:R-:W-:Y:S01]  /*0ad0*/  MOV R0, 0x3c80f082 ;  /* 0x3c80f08200007802 */ /* 0x000fe20000000f00 */
[----:B------:R-:W-:-:S04]  /*0ae0*/  FMUL R29, R3, R3 ;  /* 0x00000003031d7220 */ /* 0x000fc80000400000 */
[----:B------:R-:W-:-:S04]  /*0af0*/  FFMA.FTZ R0, R29, R0, -0.052303962409496307373 ;  /* 0xbd563cae1d007423 */ /* 0x000fc80000010000 */
[----:B------:R-:W-:-:S04]  /*0b00*/  FFMA.FTZ R0, R29, R0, 0.1331529766321182251 ;  /* 0x3e0859411d007423 */ /* 0x000fc80000010000 */
[----:B------:R-:W-:-:S04]  /*0b10*/  FFMA.FTZ R0, R29, R0, -0.33332768082618713379 ;  /* 0xbeaaa9ed1d007423 */ /* 0x000fc80000010000 */
[----:B------:R-:W-:-:S04]  /*0b20*/  FFMA.FTZ R0, R29, R0, RZ ;  /* 0x000000001d007223 */ /* 0x000fc800000100ff */
[----:B------:R-:W-:-:S07]  /*0b30*/  FFMA.FTZ R40, R3, R0, R3 ;  /* 0x0000000003287223 */ /* 0x000fce0000010003 */
.L_x_14:
[----:B------:R-:W-:Y:S05]  /*0b40*/  BSYNC B0 ;  /* 0x0000000000007941 */ /* 0x000fea0003800000 */
.L_x_12:
        /* <DEDUP_REMOVED lines=18> */
.L_x_16:
[----:B------:R-:W-:Y:S01]  /*0c70*/  MOV R0, 0x3c80f082 ;  /* 0x3c80f08200007802 */ /* 0x000fe20000000f00 */
[----:B------:R-:W-:-:S04]  /*0c80*/  FMUL R7, R2, R2 ;  /* 0x0000000202077220 */ /* 0x000fc80000400000 */
[----:B------:R-:W-:-:S04]  /*0c90*/  FFMA.FTZ R0, R7, R0, -0.052303962409496307373 ;  /* 0xbd563cae07007423 */ /* 0x000fc80000010000 */
[----:B------:R-:W-:-:S04]  /*0ca0*/  FFMA.FTZ R0, R7, R0, 0.1331529766321182251 ;  /* 0x3e08594107007423 */ /* 0x000fc80000010000 */
[----:B------:R-:W-:-:S04]  /*0cb0*/  FFMA.FTZ R0, R7, R0, -0.33332768082618713379 ;  /* 0xbeaaa9ed07007423 */ /* 0x000fc80000010000 */
[----:B------:R-:W-:-:S04]  /*0cc0*/  FFMA.FTZ R7, R7, R0, RZ ;  /* 0x0000000007077223 */ /* 0x000fc800000100ff */
[----:B------:R-:W-:-:S07]  /*0cd0*/  FFMA.FTZ R30, R2, R7, R2 ;  /* 0x00000007021e7223 */ /* 0x000fce0000010002 */
.L_x_17:
[----:B------:R-:W-:Y:S05]  /*0ce0*/  BSYNC B0 ;  /* 0x0000000000007941 */ /* 0x000fea0003800000 */
.L_x_15:
        /* <DEDUP_REMOVED lines=18> */
.L_x_19:
[----:B------:R-:W-:Y:S01]  /*0e10*/  MOV R0, 0x3c80f082 ;  /* 0x3c80f08200007802 */ /* 0x000fe20000000f00 */
[----:B------:R-:W-:-:S04]  /*0e20*/  FMUL R29, R5, R5 ;  /* 0x00000005051d7220 */ /* 0x000fc80000400000 */
[----:B------:R-:W-:-:S04]  /*0e30*/  FFMA.FTZ R0, R29, R0, -0.052303962409496307373 ;  /* 0xbd563cae1d007423 */ /* 0x000fc80000010000 */
[----:B------:R-:W-:-:S04]  /*0e40*/  FFMA.FTZ R0, R29, R0, 0.1331529766321182251 ;  /* 0x3e0859411d007423 */ /* 0x000fc80000010000 */
[----:B------:R-:W-:-:S04]  /*0e50*/  FFMA.FTZ R0, R29, R0, -0.33332768082618713379 ;  /* 0xbeaaa9ed1d007423 */ /* 0x000fc80000010000 */
[----:B------:R-:W-:-:S04]  /*0e60*/  FFMA.FTZ R0, R29, R0, RZ ;  /* 0x000000001d007223 */ /* 0x000fc800000100ff */
[----:B------:R-:W-:-:S07]  /*0e70*/  FFMA.FTZ R34, R5, R0, R5 ;  /* 0x0000000005227223 */ /* 0x000fce0000010005 */
.L_x_20:
[----:B------:R-:W-:Y:S05]  /*0e80*/  BSYNC B0 ;  /* 0x0000000000007941 */ /* 0x000fea0003800000 */
.L_x_18:
        /* <DEDUP_REMOVED lines=18> */
.L_x_22:
[----:B------:R-:W-:Y:S01]  /*0fb0*/  MOV R0, 0x3c80f082 ;  /* 0x3c80f08200007802 */ /* 0x000fe20000000f00 */
[----:B------:R-:W-:-:S04]  /*0fc0*/  FMUL R5, R4, R4 ;  /* 0x0000000404057220 */ /* 0x000fc80000400000 */
[----:B------:R-:W-:-:S04]  /*0fd0*/  FFMA.FTZ R0, R5, R0, -0.052303962409496307373 ;  /* 0xbd563cae05007423 */ /* 0x000fc80000010000 */
[----:B------:R-:W-:-:S04]  /*0fe0*/  FFMA.FTZ R0, R5, R0, 0.1331529766321182251 ;  /* 0x3e08594105007423 */ /* 0x000fc80000010000 */
[----:B------:R-:W-:-:S04]  /*0ff0*/  FFMA.FTZ R0, R5, R0, -0.33332768082618713379 ;  /* 0xbeaaa9ed05007423 */ /* 0x000fc80000010000 */
[----:B------:R-:W-:-:S04]  /*1000*/  FFMA.FTZ R5, R5, R0, RZ ;  /* 0x0000000005057223 */ /* 0x000fc800000100ff */
[----:B------:R-:W-:-:S07]  /*1010*/  FFMA.FTZ R33, R4, R5, R4 ;  /* 0x0000000504217223 */ /* 0x000fce0000010004 */
.L_x_23:
[----:B------:R-:W-:Y:S05]  /*1020*/  BSYNC B0 ;  /* 0x0000000000007941 */ /* 0x000fea0003800000 */
.L_x_21:
        /* <DEDUP_REMOVED lines=18> */
.L_x_25:
[----:B------:R-:W-:Y:S01]  /*1150*/  MOV R0, 0x3c80f082 ;  /* 0x3c80f08200007802 */ /* 0x000fe20000000f00 */
[----:B------:R-:W-:-:S04]  /*1160*/  FMUL R29, R3, R3 ;  /* 0x00000003031d7220 */ /* 0x000fc80000400000 */
[----:B------:R-:W-:-:S04]  /*1170*/  FFMA.FTZ R0, R29, R0, -0.052303962409496307373 ;  /* 0xbd563cae1d007423 */ /* 0x000fc80000010000 */
[----:B------:R-:W-:-:S04]  /*1180*/  FFMA.FTZ R0, R29, R0, 0.1331529766321182251 ;  /* 0x3e0859411d007423 */ /* 0x000fc80000010000 */
[----:B------:R-:W-:-:S04]  /*1190*/  FFMA.FTZ R0, R29, R0, -0.33332768082618713379 ;  /* 0xbeaaa9ed1d007423 */ /* 0x000fc80000010000 */
[----:B------:R-:W-:-:S04]  /*11a0*/  FFMA.FTZ R0, R29, R0, RZ ;  /* 0x000000001d007223 */ /* 0x000fc800000100ff */
[----:B------:R-:W-:-:S07]  /*11b0*/  FFMA.FTZ R32, R3, R0, R3 ;  /* 0x0000000003207223 */ /* 0x000fce0000010003 */
.L_x_26:
[----:B------:R-:W-:Y:S05]  /*11c0*/  BSYNC B0 ;  /* 0x0000000000007941 */ /* 0x000fea0003800000 */
.L_x_24:
        /* <DEDUP_REMOVED lines=18> */
.L_x_28:
[----:B------:R-:W-:Y:S01]  /*12f0*/  MOV R0, 0x3c80f082 ;  /* 0x3c80f08200007802 */ /* 0x000fe20000000f00 */
[----:B------:R-:W-:-:S04]  /*1300*/  FMUL R7, R6, R6 ;  /* 0x0000000606077220 */ /* 0x000fc80000400000 */
[----:B------:R-:W-:-:S04]  /*1310*/  FFMA.FTZ R0, R7, R0, -0.052303962409496307373 ;  /* 0xbd563cae07007423 */ /* 0x000fc80000010000 */
[----:B------:R-:W-:-:S04]  /*1320*/  FFMA.FTZ R0, R7, R0, 0.1331529766321182251 ;  /* 0x3e08594107007423 */ /* 0x000fc80000010000 */
[----:B------:R-:W-:-:S04]  /*1330*/  FFMA.FTZ R0, R7, R0, -0.33332768082618713379 ;  /* 0xbeaaa9ed07007423 */ /* 0x000fc80000010000 */
[----:B------:R-:W-:-:S04]  /*1340*/  FFMA.FTZ R7, R7, R0, RZ ;  /* 0x0000000007077223 */ /* 0x000fc800000100ff */
[----:B------:R-:W-:-:S07]  /*1350*/  FFMA.FTZ R7, R6, R7, R6 ;  /* 0x0000000706077223 */ /* 0x000fce0000010006 */
.L_x_29:
[----:B------:R-:W-:Y:S05]  /*1360*/  BSYNC B0 ;  /* 0x0000000000007941 */ /* 0x000fea0003800000 */
.L_x_27:
        /* <DEDUP_REMOVED lines=18> */
.L_x_31:
[----:B------:R-:W-:Y:S01]  /*1490*/  MOV R0, 0x3c80f082 ;  /* 0x3c80f08200007802 */ /* 0x000fe20000000f00 */
[----:B------:R-:W-:-:S04]  /*14a0*/  FMUL R39, R3, R3 ;  /* 0x0000000303277220 */ /* 0x000fc80000400000 */
[----:B------:R-:W-:-:S04]  /*14b0*/  FFMA.FTZ R0, R39, R0, -0.052303962409496307373 ;  /* 0xbd563cae27007423 */ /* 0x000fc80000010000 */
[----:B------:R-:W-:-:S04]  /*14c0*/  FFMA.FTZ R0, R39, R0, 0.1331529766321182251 ;  /* 0x3e08594127007423 */ /* 0x000fc80000010000 */
[----:B------:R-:W-:-:S04]  /*14d0*/  FFMA.FTZ R0, R39, R0, -0.33332768082618713379 ;  /* 0xbeaaa9ed27007423 */ /* 0x000fc80000010000 */
[----:B------:R-:W-:-:S04]  /*14e0*/  FFMA.FTZ R0, R39, R0, RZ ;  /* 0x0000000027007223 */ /* 0x000fc800000100ff */
[----:B------:R-:W-:-:S07]  /*14f0*/  FFMA.FTZ R6, R3, R0, R3 ;  /* 0x0000000003067223 */ /* 0x000fce0000010003 */
.L_x_32:
[----:B------:R-:W-:Y:S05]  /*1500*/  BSYNC B0 ;  /* 0x0000000000007941 */ /* 0x000fea0003800000 */
.L_x_30:
        /* <DEDUP_REMOVED lines=18> */
.L_x_34:
[----:B------:R-:W-:Y:S01]  /*1630*/  MOV R0, 0x3c80f082 ;  /* 0x3c80f08200007802 */ /* 0x000fe20000000f00 */
[----:B------:R-:W-:-:S04]  /*1640*/  FMUL R5, R2, R2 ;  /* 0x0000000202057220 */ /* 0x000fc80000400000 */
[----:B------:R-:W-:-:S04]  /*1650*/  FFMA.FTZ R0, R5, R0, -0.052303962409496307373 ;  /* 0xbd563cae05007423 */ /* 0x000fc80000010000 */
[----:B------:R-:W-:-:S04]  /*1660*/  FFMA.FTZ R0, R5, R0, 0.1331529766321182251 ;  /* 0x3e08594105007423 */ /* 0x000fc80000010000 */
[----:B------:R-:W-:-:S04]  /*1670*/  FFMA.FTZ R0, R5, R0, -0.33332768082618713379 ;  /* 0xbeaaa9ed05007423 */ /* 0x000fc80000010000 */
[----:B------:R-:W-:-:S04]  /*1680*/  FFMA.FTZ R5, R5, R0, RZ ;  /* 0x0000000005057223 */ /* 0x000fc800000100ff */
[----:B------:R-:W-:-:S07]  /*1690*/  FFMA.FTZ R0, R2, R5, R2 ;  /* 0x0000000502007223 */ /* 0x000fce0000010002 */
.L_x_35:
[----:B------:R-:W-:Y:S05]  /*16a0*/  BSYNC B0 ;  /* 0x0000000000007941 */ /* 0x000fea0003800000 */
.L_x_33:
[----:B------:R-:W-:Y:S01]  /*16b0*/  FADD.FTZ R2, |R3|, -RZ ;  /* 0x800000ff03027221 */ /* 0x000fe20000010200 */
[----:B------:R-:W-:Y:S01]  /*16c0*/  BSSY B0, `(.L_x_36) ;  /* 0x0000017000007945 */ /* 0x000fe20003800000 */
[----:B------:R-:W-:Y:S01]  /*16d0*/  FMUL R44, R44, R11 ;  /* 0x0000000b2c2c7220 */ /* 0x000fe20000400000 */
[----:B------:R-:W-:Y:S01]  /*16e0*/  FFMA R29, R29, 0.044714998453855514526, R10 ;  /* 0x3d3727131d1d7823 */ /* 0x000fe2000000000a */
[----:B------:R-:W-:Y:S01]  /*16f0*/  FMUL R4, R4, 0.79788458347320556641 ;  /* 0x3f4c422a04047820 */ /* 0x000fe20000400000 */
[----:B------:R-:W-:-:S13]  /*1700*/  FSETP.GE.AND P1, PT, R2, 0.60000002384185791016, PT ;  /* 0x3f19999a0200780b */ /* 0x000fda0003f26000 */
        /* <DEDUP_REMOVED lines=11> */
.L_x_37:
[----:B------:R-:W-:Y:S01]  /*17c0*/  MOV R2, 0x3c80f082 ;  /* 0x3c80f08200027802 */ /* 0x000fe20000000f00 */
[----:B------:R-:W-:-:S04]  /*17d0*/  FMUL R5, R3, R3 ;  /* 0x0000000303057220 */ /* 0x000fc80000400000 */
[----:B------:R-:W-:-:S04]  /*17e0*/  FFMA.FTZ R2, R5, R2, -0.052303962409496307373 ;  /* 0xbd563cae05027423 */ /* 0x000fc80000010002 */
[----:B------:R-:W-:-:S04]  /*17f0*/  FFMA.FTZ R2, R5, R2, 0.1331529766321182251 ;  /* 0x3e08594105027423 */ /* 0x000fc80000010002 */
[----:B------:R-:W-:-:S04]  /*1800*/  FFMA.FTZ R2, R5, R2, -0.33332768082618713379 ;  /* 0xbeaaa9ed05027423 */ /* 0x000fc80000010002 */
[----:B------:R-:W-:-:S04]  /*1810*/  FFMA.FTZ R2, R5, R2, RZ ;  /* 0x0000000205027223 */ /* 0x000fc800000100ff */
[----:B------:R-:W-:-:S07]  /*1820*/  FFMA.FTZ R2, R3, R2, R3 ;  /* 0x0000000203027223 */ /* 0x000fce0000010003 */
.L_x_38:
[----:B------:R-:W-:Y:S05]  /*1830*/  BSYNC B0 ;  /* 0x0000000000007941 */ /* 0x000fea0003800000 */
.L_x_36:
[----:B------:R-:W-:Y:S01]  /*1840*/  FADD.FTZ R3, |R4|, -RZ ;  /* 0x800000ff04037221 */ /* 0x000fe20000010200 */
[----:B------:R-:W-:Y:S01]  /*1850*/  BSSY B0, `(.L_x_39) ;  /* 0x0000016000007945 */ /* 0x000fe20003800000 */
[----:B------:R-:W-:Y:S01]  /*1860*/  FFMA R44, R44, 0.044714998453855514526, R11 ;  /* 0x3d3727132c2c7823 */ /* 0x000fe2000000000b */
[----:B------:R-:W-:Y:S02]  /*1870*/  FMUL R29, R29, 0.79788458347320556641 ;  /* 0x3f4c422a1d1d7820 */ /* 0x000fe40000400000 */
        /* <DEDUP_REMOVED lines=12> */
.L_x_40:
[----:B------:R-:W-:Y:S01]  /*1940*/  MOV R3, 0x3c80f082 ;  /* 0x3c80f08200037802 */ /* 0x000fe20000000f00 */
[----:B------:R-:W-:-:S04]  /*1950*/  FMUL R5, R4, R4 ;  /* 0x0000000404057220 */ /* 0x000fc80000400000 */
[----:B------:R-:W-:-:S04]  /*1960*/  FFMA.FTZ R3, R5, R3, -0.052303962409496307373 ;  /* 0xbd563cae05037423 */ /* 0x000fc80000010003 */
[----:B------:R-:W-:-:S04]  /*1970*/  FFMA.FTZ R3, R5, R3, 0.1331529766321182251 ;  /* 0x3e08594105037423 */ /* 0x000fc80000010003 */
[----:B------:R-:W-:-:S04]  /*1980*/  FFMA.FTZ R3, R5, R3, -0.33332768082618713379 ;  /* 0xbeaaa9ed05037423 */ /* 0x000fc80000010003 */
[----:B------:R-:W-:-:S04]  /*1990*/  FFMA.FTZ R3, R5, R3, RZ ;  /* 0x0000000305037223 */ /* 0x000fc800000100ff */
[----:B------:R-:W-:-:S07]  /*19a0*/  FFMA.FTZ R3, R4, R3, R4 ;  /* 0x0000000304037223 */ /* 0x000fce0000010004 */
.L_x_41:
[----:B------:R-:W-:Y:S05]  /*19b0*/  BSYNC B0 ;  /* 0x0000000000007941 */ /* 0x000fea0003800000 */
.L_x_39:
[----:B------:R-:W-:Y:S01]  /*19c0*/  FADD.FTZ R4, |R29|, -RZ ;  /* 0x800000ff1d047221 */ /* 0x000fe20000010200 */
[----:B------:R-:W-:Y:S01]  /*19d0*/  BSSY B0, `(.L_x_42) ;  /* 0x0000015000007945 */ /* 0x000fe20003800000 */
[----:B------:R-:W-:-:S03]  /*19e0*/  FMUL R44, R44, 0.79788458347320556641 ;  /* 0x3f4c422a2c2c7820 */ /* 0x000fc60000400000 */
        /* <DEDUP_REMOVED lines=12> */
.L_x_43:
[----:B------:R-:W-:Y:S01]  /*1ab0*/  MOV R4, 0x3c80f082 ;  /* 0x3c80f08200047802 */ /* 0x000fe20000000f00 */
[----:B------:R-:W-:-:S04]  /*1ac0*/  FMUL R5, R29, R29 ;  /* 0x0000001d1d057220 */ /* 0x000fc80000400000 */
[----:B------:R-:W-:-:S04]  /*1ad0*/  FFMA.FTZ R4, R5, R4, -0.052303962409496307373 ;  /* 0xbd563cae05047423 */ /* 0x000fc80000010004 */
[----:B------:R-:W-:-:S04]  /*1ae0*/  FFMA.FTZ R4, R5, R4, 0.1331529766321182251 ;  /* 0x3e08594105047423 */ /* 0x000fc80000010004 */
[----:B------:R-:W-:-:S04]  /*1af0*/  FFMA.FTZ R4, R5, R4, -0.33332768082618713379 ;  /* 0xbeaaa9ed05047423 */ /* 0x000fc80000010004 */
[----:B------:R-:W-:-:S04]  /*1b00*/  FFMA.FTZ R4, R5, R4, RZ ;  /* 0x0000000405047223 */ /* 0x000fc800000100ff */
[----:B------:R-:W-:-:S07]  /*1b10*/  FFMA.FTZ R4, R29, R4, R29 ;  /* 0x000000041d047223 */ /* 0x000fce000001001d */
.L_x_44:
[----:B------:R-:W-:Y:S05]  /*1b20*/  BSYNC B0 ;  /* 0x0000000000007941 */ /* 0x000fea0003800000 */
.L_x_42:
[----:B------:R-:W-:Y:S01]  /*1b30*/  FADD.FTZ R5, |R44|, -RZ ;  /* 0x800000ff2c057221 */ /* 0x000fe20000010200 */
[----:B------:R-:W-:Y:S04]  /*1b40*/  BSSY B0, `(.L_x_45) ;  /* 0x0000014000007945 */ /* 0x000fe80003800000 */
        /* <DEDUP_REMOVED lines=12> */
.L_x_46:
[----:B------:R-:W-:Y:S01]  /*1c10*/  MOV R5, 0x3c80f082 ;  /* 0x3c80f08200057802 */ /* 0x000fe20000000f00 */
[----:B------:R-:W-:-:S04]  /*1c20*/  FMUL R29, R44, R44 ;  /* 0x0000002c2c1d7220 */ /* 0x000fc80000400000 */
[----:B------:R-:W-:-:S04]  /*1c30*/  FFMA.FTZ R5, R29, R5, -0.052303962409496307373 ;  /* 0xbd563cae1d057423 */ /* 0x000fc80000010005 */
[----:B------:R-:W-:-:S04]  /*1c40*/  FFMA.FTZ R5, R29, R5, 0.1331529766321182251 ;  /* 0x3e0859411d057423 */ /* 0x000fc80000010005 */
[----:B------:R-:W-:-:S04]  /*1c50*/  FFMA.FTZ R5, R29, R5, -0.33332768082618713379 ;  /* 0xbeaaa9ed1d057423 */ /* 0x000fc80000010005 */
[----:B------:R-:W-:-:S04]  /*1c60*/  FFMA.FTZ R5, R29, R5, RZ ;  /* 0x000000051d057223 */ /* 0x000fc800000100ff */
[----:B------:R-:W-:-:S07]  /*1c70*/  FFMA.FTZ R5, R44, R5, R44 ;  /* 0x000000052c057223 */ /* 0x000fce000001002c */
.L_x_47:
[----:B------:R-:W-:Y:S05]  /*1c80*/  BSYNC B0 ;  /* 0x0000000000007941 */ /* 0x000fea0003800000 */
.L_x_45:
[----:B------:R-:W1:Y:S01]  /*1c90*/  S2UR UR5, SR_CgaCtaId ;  /* 0x00000000000579c3 */ /* 0x000e620000008800 */
[----:B------:R-:W-:Y:S01]  /*1ca0*/  LOP3.LUT R26, R27, 0xc, R26, 0xf8, !PT ;  /* 0x0000000c1b1a7812 */ /* 0x000fe200078ef81a */
[----:B------:R-:W-:Y:S01]  /*1cb0*/  UMOV UR4, 0x400 ;  /* 0x0000040000047882 */ /* 0x000fe20000000000 */
[----:B------:R-:W-:Y:S01]  /*1cc0*/  SHF.R.U32.HI R44, RZ, 0x6, R24 ;  /* 0x00000006ff2c7819 */ /* 0x000fe20000011618 */
[----:B------:R-:W-:Y:S01]  /*1cd0*/  FMUL R12, R12, 0.5 ;  /* 0x3f0000000c0c7820 */ /* 0x000fe20000400000 */
[----:B------:R-:W-:Y:S01]  /*1ce0*/  SHF.L.U32 R27, R24, 0x6, RZ ;  /* 0x00000006181b7819 */ /* 0x000fe200000006ff */
[----:B------:R-:W-:Y:S01]  /*1cf0*/  FMUL R14, R14, 0.5 ;  /* 0x3f0000000e0e7820 */ /* 0x000fe20000400000 */
[----:B------:R-:W-:Y:S01]  /*1d00*/  SGXT.U32 R44, R44, 0x2 ;  /* 0x000000022c2c781a */ /* 0x000fe20000000000 */
[----:B------:R-:W-:Y:S01]  /*1d10*/  FMUL R13, R13, 0.5 ;  /* 0x3f0000000d0d7820 */ /* 0x000fe20000400000 */
[----:B------:R-:W-:Y:S01]  /*1d20*/  LOP3.LUT R27, R27, 0xfc0, RZ, 0xc0, !PT ;  /* 0x00000fc01b1b7812 */ /* 0x000fe200078ec0ff */
[----:B------:R-:W-:Y:S01]  /*1d30*/  FMUL R21, R21, 0.5 ;  /* 0x3f00000015157820 */ /* 0x000fe20000400000 */
[----:B------:R-:W-:Y:S01]  /*1d40*/  SHF.R.S32.HI R29, RZ, 0x1f, R26 ;  /* 0x0000001fff1d7819 */ /* 0x000fe2000001141a */
[----:B------:R-:W-:Y:S01]  /*1d50*/  FMUL R15, R15, 0.5 ;  /* 0x3f0000000f0f7820 */ /* 0x000fe20000400000 */
[----:B------:R-:W-:Y:S01]  /*1d60*/  LOP3.LUT R39, R27, R44, RZ, 0xfc, !PT ;  /* 0x0000002c1b277212 */ /* 0x000fe200078efcff */
[----:B------:R-:W-:Y:S01]  /*1d70*/  FMUL R20, R20, 0.5 ;  /* 0x3f00000014147820 */ /* 0x000fe20000400000 */
[----:B------:R-:W-:Y:S01]  /*1d80*/  LEA.HI R29, R29, R26, RZ, 0x3 ;  /* 0x0000001a1d1d7211 */ /* 0x000fe200078f18ff */
[----:B------:R-:W-:Y:S01]  /*1d90*/  FMUL R23, R23, 0.5 ;  /* 0x3f00000017177820 */ /* 0x000fe20000400000 */
[----:B------:R-:W-:Y:S01]  /*1da0*/  ISETP.GE.AND P1, PT, R26, 0x20, PT ;  /* 0x000000201a00780c */ /* 0x000fe20003f26270 */
[----:B------:R-:W-:Y:S01]  /*1db0*/  FMUL R22, R22, 0.5 ;  /* 0x3f00000016167820 */ /* 0x000fe20000400000 */
[----:B------:R-:W-:Y:S01]  /*1dc0*/  FMUL R18, R18, 0.5 ;  /* 0x3f00000012127820 */ /* 0x000fe20000400000 */
[----:B------:R-:W-:Y:S01]  /*1dd0*/  FMUL R19, R19, 0.5 ;  /* 0x3f00000013137820 */ /* 0x000fe20000400000 */
[----:B-1----:R-:W-:-:S06]  /*1de0*/  UPRMT UR4, UR5, 0x654, UR4 ;  /* 0x0000065405047896 */ /* 0x002fcc0008000004 */
[----:B------:R-:W-:-:S04]  /*1df0*/  IADD3 R44, R27, UR4, RZ ;  /* 0x000000041b2c7c10 */ /* 0x000fc8000fffe0ff */
[----:B------:R-:W-:Y:S01]  /*1e00*/  LEA R27, R39, R44, 0x2 ;  /* 0x0000002c271b7211 */ /* 0x000fe200078e10ff */
[----:B------:R-:W-:Y:S01]  /*1e10*/  FADD R44, R41, 1 ;  /* 0x3f800000292c7421 */ /* 0x000fe20000000000 */
[----:B------:R-:W-:Y:S02]  /*1e20*/  LOP3.LUT R39, R29, 0xfffffff8, RZ, 0xc0, !PT ;  /* 0xfffffff81d277812 */ /* 0x000fe400078ec0ff */
[----:B------:R-:W-:Y:S01]  /*1e30*/  SHF.R.S32.HI R29, RZ, 0x3, R29 ;  /* 0x00000003ff1d7819 */ /* 0x000fe2000001141d */
[----:B------:R1:W-:Y:S01]  /*1e40*/  STS [R27], R25 ;  /* 0x000000191b007388 */ /* 0x0003e20000000800 */
[----:B------:R-:W-:Y:S01]  /*1e50*/  IADD3 R26, R26, -R39, RZ ;  /* 0x800000271a1a7210 */ /* 0x000fe20007ffe0ff */
[----:B------:R-:W-:Y:S01]  /*1e60*/  FMUL R13, R13, R44 ;  /* 0x0000002c0d0d7220 */ /* 0x000fe20000400000 */
[----:B------:R-:W-:Y:S01]  /*1e70*/  SHF.R.U32.HI R39, RZ, 0x2, R24 ;  /* 0x00000002ff277819 */ /* 0x000fe20000011618 */
[----:B------:R2:W-:Y:S01]  /*1e80*/  STS [R27+0x50], R41 ;  /* 0x000050291b007388 */ /* 0x0005e20000000800 */
[----:B------:R-:W-:Y:S01]  /*1e90*/  FADD R44, R31, 1 ;  /* 0x3f8000001f2c7421 */ /* 0x000fe20000000000 */
[----:B------:R-:W-:Y:S01]  /*1ea0*/  IMAD R29, R29, 0xc000, R26 ;  /* 0x0000c0001d1d7824 */ /* 0x000fe200078e021a */
[----:B------:R-:W-:Y:S01]  /*1eb0*/  SGXT.U32 R39, R39, 0x6 ;  /* 0x000000062727781a */ /* 0x000fe20000000000 */
[----:B------:R3:W-:Y:S01]  /*1ec0*/  STS [R27+0xa0], R42 ;  /* 0x0000a02a1b007388 */ /* 0x0007e20000000800 */
[----:B------:R-:W-:Y:S01]  /*1ed0*/  FMUL R15, R15, R44 ;  /* 0x0000002c0f0f7220 */ /* 0x000fe20000400000 */
[----:B-1----:R-:W-:Y:S01]  /*1ee0*/  FADD R25, R25, 1 ;  /* 0x3f80000019197421 */ /* 0x002fe20000000000 */
[----:B------:R-:W-:Y:S01]  /*1ef0*/  PRMT R28, R39, 0x6540, R28 ;  /* 0x00006540271c7816 */ /* 0x000fe2000000001c */
[----:B------:R1:W-:Y:S01]  /*1f00*/  STS [R27+0xf0], R31 ;  /* 0x0000f01f1b007388 */ /* 0x0003e20000000800 */
[----:B------:R-:W-:Y:S01]  /*1f10*/  SHF.L.U32 R39, R24, 0x2, RZ ;  /* 0x0000000218277819 */ /* 0x000fe200000006ff */
[----:B------:R-:W-:Y:S01]  /*1f20*/  FMUL R12, R12, R25 ;  /* 0x000000190c0c7220 */ /* 0x000fe20000400000 */
[----:B------:R-:W-:Y:S01]  /*1f30*/  LOP3.LUT R24, R24, 0xfc, RZ, 0xc0, !PT ;  /* 0x000000fc18187812 */ /* 0x000fe200078ec0ff */
[----:B------:R-:W-:Y:S01]  /*1f40*/  STS [R27+0x10], R40 ;  /* 0x000010281b007388 */ /* 0x000fe20000000800 */
[----:B------:R-:W-:Y:S01]  /*1f50*/  LOP3.LUT R39, R39, 0x3fc, RZ, 0xc0, !PT ;  /* 0x000003fc27277812 */ /* 0x000fe200078ec0ff */
[----:B--2---:R-:W-:Y:S01]  /*1f60*/  FADD R41, R42, 1 ;  /* 0x3f8000002a297421 */ /* 0x004fe20000000000 */
[----:B------:R-:W-:Y:S01]  /*1f70*/  LEA R24, R24, UR4, 0x2 ;  /* 0x0000000418187c11 */ /* 0x000fe2000f8e10ff */
[----:B------:R2:W-:Y:S01]  /*1f80*/  STS [R27+0x60], R30 ;  /* 0x0000601e1b007388 */ /* 0x0005e20000000800 */
[----:B---3--:R-:W3:Y:S01]  /*1f90*/  LDC.64 R42, c[0x0][0x218] ;  /* 0x00008600ff2a7b82 */ /* 0x008ee20000000a00 */
[----:B------:R-:W-:Y:S01]  /*1fa0*/  ISETP.LT.AND P5, PT, R28, 0x1800, !P1 ;  /* 0x000018001c00780c */ /* 0x000fe20004fa1270 */
[----:B------:R-:W-:Y:S01]  /*1fb0*/  FMUL R14, R14, R41 ;  /* 0x000000290e0e7220 */ /* 0x000fe20000400000 */
[----:B------:R-:W-:Y:S01]  /*1fc0*/  STS [R27+0xb0], R34 ;  /* 0x0000b0221b007388 */ /* 0x000fe20000000800 */
[----:B------:R-:W-:Y:S01]  /*1fd0*/  LEA R24, R39, R24, 0x2 ;  /* 0x0000001827187211 */ /* 0x000fe200078e10ff */
[----:B-1----:R-:W-:Y:S01]  /*1fe0*/  FADD R31, R40, 1 ;  /* 0x3f800000281f7421 */ /* 0x002fe20000000000 */
[C---:B------:R-:W-:Y:S01]  /*1ff0*/  LEA R41, R28.reuse, R29, 0x3 ;  /* 0x0000001d1c297211 */ /* 0x040fe200078e18ff */
[----:B------:R-:W-:Y:S01]  /*2000*/  STS [R27+0x100], R33 ;  /* 0x000100211b007388 */ /* 0x000fe20000000800 */
[----:B------:R-:W-:Y:S01]  /*2010*/  LOP3.LUT R44, R28, 0x80, RZ, 0xfc, !PT ;  /* 0x000000801c2c7812 */ /* 0x000fe200078efcff */
[----:B--2---:R-:W-:Y:S01]  /*2020*/  FADD R30, R30, 1 ;  /* 0x3f8000001e1e7421 */ /* 0x004fe20000000000 */
[----:B------:R-:W-:Y:S01]  /*2030*/  FMUL R20, R20, R31 ;  /* 0x0000001f14147220 */ /* 0x000fe20000400000 */
[----:B------:R-:W-:Y:S01]  /*2040*/  STS [R27+0x20], R32 ;  /* 0x000020201b007388 */ /* 0x000fe20000000800 */
[----:B------:R-:W-:Y:S01]  /*2050*/  ISETP.LT.AND P6, PT, R44, 0x1800, !P1 ;  /* 0x000018002c00780c */ /* 0x000fe20004fc1270 */
[----:B------:R-:W-:Y:S01]  /*2060*/  FMUL R21, R21, R30 ;  /* 0x0000001e15157220 */ /* 0x000fe20000400000 */
[C---:B------:R-:W-:Y:S01]  /*2070*/  LOP3.LUT R30, R28.reuse, 0xc0, RZ, 0xfc, !PT ;  /* 0x000000c01c1e7812 */ /* 0x040fe200078efcff */
[----:B------:R-:W-:Y:S01]  /*2080*/  STS [R27+0x70], R7 ;  /* 0x000070071b007388 */ /* 0x000fe20000000800 */
[----:B------:R-:W-:-:S02]  /*2090*/  LOP3.LUT R28, R28, 0x40, RZ, 0xfc, !PT ;  /* 0x000000401c1c7812 */ /* 0x000fc400078efcff */
[-C--:B------:R-:W-:Y:S01]  /*20a0*/  LEA R45, R44, R29.reuse, 0x3 ;  /* 0x0000001d2c2d7211 */ /* 0x080fe200078e18ff */
[----:B------:R-:W-:Y:S01]  /*20b0*/  STS [R27+0xc0], R6 ;  /* 0x0000c0061b007388 */ /* 0x000fe20000000800 */
[----:B------:R-:W-:-:S03]  /*20c0*/  LEA R31, R28, R29, 0x3 ;  /* 0x0000001d1c1f7211 */ /* 0x000fc600078e18ff */
[----:B------:R1:W-:Y:S01]  /*20d0*/  STS [R27+0x110], R0 ;  /* 0x000110001b007388 */ /* 0x0003e20000000800 */
[----:B---3--:R-:W-:-:S03]  /*20e0*/  IMAD.WIDE R40, R41, 0x4, R42 ;  /* 0x0000000429287825 */ /* 0x008fc600078e022a */
[----:B------:R-:W-:Y:S04]  /*20f0*/  STS [R27+0x30], R2 ;  /* 0x000030021b007388 */ /* 0x000fe80000000800 */
[----:B------:R-:W-:Y:S01]  /*2100*/  STS [R27+0x80], R3 ;  /* 0x000080031b007388 */ /* 0x000fe20000000800 */
[----:B-1----:R-:W-:-:S03]  /*2110*/  FADD R0, R0, 1 ;  /* 0x3f80000000007421 */ /* 0x002fc60000000000 */
[----:B------:R-:W-:Y:S04]  /*2120*/  STS [R27+0xd0], R4 ;  /* 0x0000d0041b007388 */ /* 0x000fe80000000800 */
[----:B------:R-:W-:Y:S01]  /*2130*/  STS [R27+0x120], R5 ;  /* 0x000120051b007388 */ /* 0x000fe20000000800 */
[----:B------:R-:W-:Y:S06]  /*2140*/  BAR.SYNC.DEFER_BLOCKING 0x0 ;  /* 0x0000000000007b1d */ /* 0x000fec0000010000 */
[----:B------:R-:W1:Y:S04]  /*2150*/  LDS.128 R24, [R24] ;  /* 0x0000000018187984 */ /* 0x000e680000000c00 */
[----:B-1----:R1:W-:Y:S01]  /*2160*/  @P5 STG.E.128 desc[UR6][R40.64], R24 ;  /* 0x0000001828005986 */ /* 0x0023e2000c101d06 */
[----:B------:R-:W-:-:S02]  /*2170*/  ISETP.LT.AND P5, PT, R30, 0x1800, !P1 ;  /* 0x000018001e00780c */ /* 0x000fc40004fa1270 */
[----:B------:R-:W-:Y:S02]  /*2180*/  ISETP.LT.AND P1, PT, R28, 0x1800, !P1 ;  /* 0x000018001c00780c */ /* 0x000fe40004f21270 */
[----:B-1----:R-:W-:Y:S02]  /*2190*/  LOP3.LUT R24, R39, 0x400, RZ, 0xfc, !PT ;  /* 0x0000040027187812 */ /* 0x002fe400078efcff */
[----:B------:R-:W-:Y:S01]  /*21a0*/  LEA R40, R30, R29, 0x3 ;  /* 0x0000001d1e287211 */ /* 0x000fe200078e18ff */
[----:B------:R-:W-:Y:S01]  /*21b0*/  IMAD.WIDE R28, R31, 0x4, R42 ;  /* 0x000000041f1c7825 */ /* 0x000fe200078e022a */
[----:B------:R-:W-:Y:S02]  /*21c0*/  LOP3.LUT R24, R24, 0x7f0, RZ, 0xc0, !PT ;  /* 0x000007f018187812 */ /* 0x000fe400078ec0ff */
[----:B------:R-:W-:Y:S02]  /*21d0*/  LOP3.LUT R30, R39, 0x800, RZ, 0xfc, !PT ;  /* 0x00000800271e7812 */ /* 0x000fe400078efcff */
[----:B------:R-:W-:-:S02]  /*21e0*/  IADD3 R24, R24, UR4, RZ ;  /* 0x0000000418187c10 */ /* 0x000fc4000fffe0ff */
[----:B------:R-:W-:Y:S02]  /*21f0*/  LOP3.LUT R30, R30, 0xbf0, RZ, 0xc0, !PT ;  /* 0x00000bf01e1e7812 */ /* 0x000fe400078ec0ff */
[C---:B------:R-:W-:Y:S02]  /*2200*/  LEA R24, R39.reuse, R24, 0x2 ;  /* 0x0000001827187211 */ /* 0x040fe400078e10ff */
[----:B------:R-:W-:Y:S02]  /*2210*/  IADD3 R30, R30, UR4, RZ ;  /* 0x000000041e1e7c10 */ /* 0x000fe4000fffe0ff */
[C---:B------:R-:W-:Y:S02]  /*2220*/  LOP3.LUT R41, R39.reuse, 0xc00, RZ, 0xfc, !PT ;  /* 0x00000c0027297812 */ /* 0x040fe400078efcff */
[----:B------:R-:W1:Y:S01]  /*2230*/  LDS.128 R24, [R24+0x1000] ;  /* 0x0010000018187984 */ /* 0x000e620000000c00 */
[----:B------:R-:W-:Y:S02]  /*2240*/  LEA R30, R39, R30, 0x2 ;  /* 0x0000001e271e7211 */ /* 0x000fe400078e10ff */
[----:B------:R-:W-:-:S04]  /*2250*/  LOP3.LUT R41, R41, 0xff0, RZ, 0xc0, !PT ;  /* 0x00000ff029297812 */ /* 0x000fc800078ec0ff */
[----:B------:R-:W-:Y:S01]  /*2260*/  IADD3 R44, R41, UR4, RZ ;  /* 0x00000004292c7c10 */ /* 0x000fe2000fffe0ff */
[----:B------:R-:W-:Y:S01]  /*2270*/  ULDC.64 UR4, c[0x0][0x220] ;  /* 0x0000880000047ab9 */ /* 0x000fe20000000a00 */
[----:B------:R-:W-:Y:S02]  /*2280*/  FMUL R41, R16, 0.5 ;  /* 0x3f00000010297820 */ /* 0x000fe40000400000 */
[----:B------:R-:W-:Y:S01]  /*2290*/  LEA R39, R39, R44, 0x2 ;  /* 0x0000002c27277211 */ /* 0x000fe200078e10ff */
[----:B------:R-:W-:-:S04]  /*22a0*/  IMAD.WIDE R44, R45, 0x4, R42 ;  /* 0x000000042d2c7825 */ /* 0x000fc800078e022a */
[----:B------:R-:W-:-:S04]  /*22b0*/  IMAD.WIDE R42, R40, 0x4, R42 ;  /* 0x00000004282a7825 */ /* 0x000fc800078e022a */
[----:B------:R-:W-:Y:S01]  /*22c0*/  FMUL R40, R11, 0.5 ;  /* 0x3f0000000b287820 */ /* 0x000fe20000400000 */
[----:B------:R-:W-:Y:S01]  /*22d0*/  SHF.R.S32.HI R11, RZ, 0x1f, R36 ;  /* 0x0000001fff0b7819 */ /* 0x000fe20000011424 */
[----:B-1----:R-:W-:Y:S01]  /*22e0*/  @P1 STG.E.128 desc[UR6][R28.64], R24 ;  /* 0x000000181c001986 */ /* 0x002fe2000c101d06 */
[----:B------:R-:W-:-:S03]  /*22f0*/  LEA R16, P1, R38, UR4, 0x2 ;  /* 0x0000000426107c11 */ /* 0x000fc6000f8210ff */
[----:B------:R-:W1:Y:S04]  /*2300*/  LDS.128 R28, [R30+0x2000] ;  /* 0x002000001e1c7984 */ /* 0x000e680000000c00 */
[----:B------:R2:W3:Y:S02]  /*2310*/  LDS.128 R24, [R39+0x3000] ;  /* 0x0030000027187984 */ /* 0x0004e40000000c00 */
[----:B--2---:R-:W-:Y:S02]  /*2320*/  FMUL R39, R17, 0.5 ;  /* 0x3f00000011277820 */ /* 0x004fe40000400000 */
[----:B-1----:R1:W-:Y:S04]  /*2330*/  @P6 STG.E.128 desc[UR6][R44.64], R28 ;  /* 0x0000001c2c006986 */ /* 0x0023e8000c101d06 */
[----:B---3--:R2:W-:Y:S01]  /*2340*/  @P5 STG.E.128 desc[UR6][R42.64], R24 ;  /* 0x000000182a005986 */ /* 0x0085e2000c101d06 */
[----:B-1----:R-:W-:Y:S01]  /*2350*/  SHF.R.S32.HI R29, RZ, 0x1f, R38 ;  /* 0x0000001fff1d7819 */ /* 0x002fe20000011426 */
[----:B------:R-:W-:Y:S01]  /*2360*/  FMUL R30, R8, 0.5 ;  /* 0x3f000000081e7820 */ /* 0x000fe20000400000 */
[----:B------:R-:W-:Y:S01]  /*2370*/  SHF.R.S32.HI R8, RZ, 0x1f, R37 ;  /* 0x0000001fff087819 */ /* 0x000fe20000011425 */
[----:B------:R-:W-:Y:S01]  /*2380*/  FMUL R31, R9, 0.5 ;  /* 0x3f000000091f7820 */ /* 0x000fe20000400000 */
[----:B------:R-:W-:Y:S01]  /*2390*/  LEA.HI.X R17, R38, UR5, R29, 0x2, P1 ;  /* 0x0000000526117c11 */ /* 0x000fe200088f141d */
[----:B------:R-:W-:Y:S01]  /*23a0*/  FMUL R38, R10, 0.5 ;  /* 0x3f0000000a267820 */ /* 0x000fe20000400000 */
[C---:B------:R-:W-:Y:S01]  /*23b0*/  LEA R28, P1, R37.reuse, UR4, 0x2 ;  /* 0x00000004251c7c11 */ /* 0x040fe2000f8210ff */
[----:B------:R-:W-:Y:S01]  /*23c0*/  FADD R9, R34, 1 ;  /* 0x3f80000022097421 */ /* 0x000fe20000000000 */
[----:B------:R-:W-:Y:S01]  /*23d0*/  SHF.R.S32.HI R10, RZ, 0x1f, R35 ;  /* 0x0000001fff0a7819 */ /* 0x000fe20000011423 */
[----:B------:R1:W-:Y:S01]  /*23e0*/  @P4 STG.E.128 desc[UR6][R16.64], R12 ;  /* 0x0000000c10004986 */ /* 0x0003e2000c101d06 */
[----:B------:R-:W-:Y:S01]  /*23f0*/  LEA.HI.X R29, R37, UR5, R8, 0x2, P1 ;  /* 0x00000005251d7c11 */ /* 0x000fe200088f1408 */
[----:B------:R-:W-:Y:S01]  /*2400*/  FADD R8, R33, 1 ;  /* 0x3f80000021087421 */ /* 0x000fe20000000000 */
[----:B------:R-:W-:Y:S01]  /*2410*/  LEA R44, P5, R35, UR4, 0x2 ;  /* 0x00000004232c7c11 */ /* 0x000fe2000f8a10ff */
[----:B------:R-:W-:Y:S01]  /*2420*/  FMUL R22, R22, R9 ;  /* 0x0000000916167220 */ /* 0x000fe20000400000 */
[----:B--2---:R-:W-:Y:S01]  /*2430*/  LEA R42, P1, R36, UR4, 0x2 ;  /* 0x00000004242a7c11 */ /* 0x004fe2000f8210ff */
[----:B------:R-:W-:Y:S01]  /*2440*/  FMUL R23, R23, R8 ;  /* 0x0000000817177220 */ /* 0x000fe20000400000 */
[----:B------:R-:W-:Y:S01]  /*2450*/  LEA.HI.X R45, R35, UR5, R10, 0x2, P5 ;  /* 0x00000005232d7c11 */ /* 0x000fe2000a8f140a */
[----:B------:R-:W-:Y:S01]  /*2460*/  FADD R10, R7, 1 ;  /* 0x3f800000070a7421 */ /* 0x000fe20000000000 */
[----:B------:R-:W-:Y:S01]  /*2470*/  FADD R8, R32, 1 ;  /* 0x3f80000020087421 */ /* 0x000fe20000000000 */
[----:B------:R-:W-:Y:S01]  /*2480*/  FADD R7, R6, 1 ;  /* 0x3f80000006077421 */ /* 0x000fe20000000000 */
[----:B------:R-:W-:Y:S01]  /*2490*/  LEA.HI.X R43, R36, UR5, R11, 0x2, P1 ;  /* 0x00000005242b7c11 */ /* 0x000fe200088f140b */
[----:B------:R-:W-:Y:S01]  /*24a0*/  FMUL R9, R39, R10 ;  /* 0x0000000a27097220 */ /* 0x000fe20000400000 */
[----:B------:R-:W-:Y:S01]  /*24b0*/  FMUL R8, R41, R8 ;  /* 0x0000000829087220 */ /* 0x000fe20000400000 */
[----:B------:R-:W-:Y:S01]  /*24c0*/  FMUL R10, R18, R7 ;  /* 0x00000007120a7220 */ /* 0x000fe20000400000 */
[----:B------:R-:W-:Y:S01]  /*24d0*/  FMUL R11, R19, R0 ;  /* 0x00000000130b7220 */ /* 0x000fe20000400000 */
[----:B------:R-:W-:Y:S01]  /*24e0*/  FADD R0, R3, 1 ;  /* 0x3f80000003007421 */ /* 0x000fe20000000000 */
[----:B------:R1:W-:Y:S01]  /*24f0*/  @P3 STG.E.128 desc[UR6][R28.64], R20 ;  /* 0x000000141c003986 */ /* 0x0003e2000c101d06 */
[----:B------:R-:W-:Y:S01]  /*2500*/  FADD R7, R2, 1 ;  /* 0x3f80000002077421 */ /* 0x000fe20000000000 */
[----:B------:R-:W-:Y:S01]  /*2510*/  FADD R3, R4, 1 ;  /* 0x3f80000004037421 */ /* 0x000fe20000000000 */
[----:B------:R-:W-:Y:S01]  /*2520*/  FADD R39, R5, 1 ;  /* 0x3f80000005277421 */ /* 0x000fe20000000000 */
[----:B------:R1:W-:Y:S01]  /*2530*/  @P2 STG.E.128 desc[UR6][R42.64], R8 ;  /* 0x000000082a002986 */ /* 0x0003e2000c101d06 */
[----:B------:R-:W-:Y:S01]  /*2540*/  FMUL R36, R30, R7 ;  /* 0x000000071e247220 */ /* 0x000fe20000400000 */
[----:B------:R-:W-:Y:S01]  /*2550*/  FMUL R37, R31, R0 ;  /* 0x000000001f257220 */ /* 0x000fe20000400000 */
[----:B------:R-:W-:Y:S01]  /*2560*/  FMUL R38, R38, R3 ;  /* 0x0000000326267220 */ /* 0x000fe20000400000 */
[----:B------:R-:W-:Y:S01]  /*2570*/  FMUL R39, R40, R39 ;  /* 0x0000002728277220 */ /* 0x000fe20000400000 */
[----:B------:R-:W-:Y:S06]  /*2580*/  @!P0 EXIT ;  /* 0x000000000000894d */ /* 0x000fec0003800000 */
[----:B------:R-:W-:Y:S01]  /*2590*/  STG.E.128 desc[UR6][R44.64], R36 ;  /* 0x000000242c007986 */ /* 0x000fe2000c101d06 */
[----:B------:R-:W-:Y:S05]  /*25a0*/  EXIT ;  /* 0x000000000000794d */ /* 0x000fea0003800000 */
.L_x_48:
[----:B------:R-:W-:-:S00]  /*25b0*/  BRA `(.L_x_48) ;  /* 0xfffffffc00fc7947 */ /* 0x000fc0000383ffff */
[----:B------:R-:W-:-:S00]  /*25c0*/  NOP ;  /* 0x0000000000007918 */ /* 0x000fc00000000000 */
        /* <DEDUP_REMOVED lines=11> */
.L_x_49:


//--------------------- .nv.global.init           --------------------------
	.section	.nv.global.init,"aw",@progbits
.nv.global.init:
	.type		_$_str,@object
	.size		_$_str,(.L_0 - _$_str)
_$_str:
        /*0000*/ 	.byte	0x5f, 0x5f, 0x43, 0x55, 0x44, 0x41, 0x5f, 0x46, 0x54, 0x5a, 0x00
.L_0:


//--------------------- .nv.shared.triton_poi_fused_add_mul_pow_sqrt_tanh_13 --------------------------
	.section	.nv.shared.triton_poi_fused_add_mul_pow_sqrt_tanh_13,"aw",@nobits
	.sectionflags	@""
	.align	16
	.zero		1024


//--------------------- .nv.constant0.triton_poi_fused_add_mul_pow_sqrt_tanh_13 --------------------------
	.section	.nv.constant0.triton_poi_fused_add_mul_pow_sqrt_tanh_13,"a",@progbits
	.sectionflags	@""
	.align	4
.nv.constant0.triton_poi_fused_add_mul_pow_sqrt_tanh_13:
	.zero		560
